//
// Generated by NVIDIA NVVM Compiler
//
// Compiler Build ID: CL-36424714
// Cuda compilation tools, release 13.0, V13.0.88
// Based on NVVM 20.0.0
//

.version 9.0
.target sm_100
.address_size 64

	// .globl	_Z8arraySumPfS_i

.visible .entry _Z8arraySumPfS_i(
	.param .u64 .ptr .align 1 _Z8arraySumPfS_i_param_0,
	.param .u64 .ptr .align 1 _Z8arraySumPfS_i_param_1,
	.param .u32 _Z8arraySumPfS_i_param_2
)
{
	.reg .pred 	%p<7>;
	.reg .b32 	%r<31>;
	.reg .b32 	%f<26>;
	.reg .b64 	%rd<13>;

	ld.param.u64 	%rd3, [_Z8arraySumPfS_i_param_0];
	ld.param.u64 	%rd2, [_Z8arraySumPfS_i_param_1];
	ld.param.u32 	%r12, [_Z8arraySumPfS_i_param_2];
	cvta.to.global.u64 	%rd1, %rd3;
	mov.u32 	%r13, %ctaid.x;
	mov.u32 	%r14, %ntid.x;
	mov.u32 	%r15, %tid.x;
	mad.lo.s32 	%r29, %r13, %r14, %r15;
	mov.u32 	%r16, %nctaid.x;
	mul.lo.s32 	%r2, %r14, %r16;
	setp.ge.s32 	%p1, %r29, %r12;
	mov.f32 	%f25, 0f00000000;
	@%p1 bra 	$L__BB0_7;
	add.s32 	%r17, %r29, %r2;
	max.s32 	%r18, %r12, %r17;
	setp.lt.s32 	%p2, %r17, %r12;
	selp.u32 	%r19, 1, 0, %p2;
	add.s32 	%r20, %r17, %r19;
	sub.s32 	%r21, %r18, %r20;
	div.u32 	%r22, %r21, %r2;
	add.s32 	%r3, %r22, %r19;
	and.b32  	%r23, %r3, 3;
	setp.eq.s32 	%p3, %r23, 3;
	mov.f32 	%f25, 0f00000000;
	@%p3 bra 	$L__BB0_4;
	add.s32 	%r24, %r3, 1;
	and.b32  	%r25, %r24, 3;
	neg.s32 	%r27, %r25;
	mov.f32 	%f25, 0f00000000;
$L__BB0_3:
	.pragma "nounroll";
	mul.wide.s32 	%rd4, %r29, 4;
	add.s64 	%rd5, %rd1, %rd4;
	ld.global.f32 	%f12, [%rd5];
	add.f32 	%f25, %f25, %f12;
	add.s32 	%r29, %r29, %r2;
	add.s32 	%r27, %r27, 1;
	setp.ne.s32 	%p4, %r27, 0;
	@%p4 bra 	$L__BB0_3;
$L__BB0_4:
	setp.lt.u32 	%p5, %r3, 3;
	@%p5 bra 	$L__BB0_7;
	mul.wide.s32 	%rd8, %r2, 4;
	shl.b32 	%r26, %r2, 2;
$L__BB0_6:
	mul.wide.s32 	%rd6, %r29, 4;
	add.s64 	%rd7, %rd1, %rd6;
	ld.global.f32 	%f13, [%rd7];
	add.f32 	%f14, %f25, %f13;
	add.s64 	%rd9, %rd7, %rd8;
	ld.global.f32 	%f15, [%rd9];
	add.f32 	%f16, %f14, %f15;
	add.s64 	%rd10, %rd9, %rd8;
	ld.global.f32 	%f17, [%rd10];
	add.f32 	%f18, %f16, %f17;
	add.s64 	%rd11, %rd10, %rd8;
	ld.global.f32 	%f19, [%rd11];
	add.f32 	%f25, %f18, %f19;
	add.s32 	%r29, %r26, %r29;
	setp.lt.s32 	%p6, %r29, %r12;
	@%p6 bra 	$L__BB0_6;
$L__BB0_7:
	cvta.to.global.u64 	%rd12, %rd2;
	atom.global.add.f32 	%f20, [%rd12], %f25;
	ret;

}


// ===== COMPILED SASS (sm_100) =====

	.target	sm_100

	.elftype	@"ET_EXEC"


//--------------------- .note.nv.tkinfo           --------------------------
	.section	.note.nv.tkinfo,"",@"SHT_NOTE"
	.sectionflags	@"SHF_NOTE_NV_TKINFO"
	.tkinfo
        /*0018*/ 	.word	0x00000002
        /*0030*/ 	.string	""
        /*0030*/ 	.string	"ptxas"
        /*0030*/ 	.string	"Cuda compilation tools, release 13.0, V13.0.88"
        /*0030*/ 	.string	"Build cuda_13.0.r13.0/compiler.36424714_0"
        /*0030*/ 	.string	"-arch sm_100 -m 64 "



//--------------------- .note.nv.cuinfo           --------------------------
	.section	.note.nv.cuinfo,"",@"SHT_NOTE"
	.sectionflags	@"SHF_NOTE_NV_CUINFO"
        /*0018*/ 	.short	0x0002
        /*001a*/ 	.short	0x0064
        /*001c*/ 	.short	0x0082
	.zero		2


//--------------------- .nv.info                  --------------------------
	.section	.nv.info,"",@"SHT_CUDA_INFO"
	.align	4


	//----- nvinfo : EIATTR_REGCOUNT
	.align		4
        /*0000*/ 	.byte	0x04, 0x2f
        /*0002*/ 	.short	(.L_1 - .L_0)
	.align		4
.L_0:
        /*0004*/ 	.word	index@(_Z8arraySumPfS_i)
        /*0008*/ 	.word	0x00000010


	//----- nvinfo : EIATTR_FRAME_SIZE
	.align		4
.L_1:
        /*000c*/ 	.byte	0x04, 0x11
        /*000e*/ 	.short	(.L_3 - .L_2)
	.align		4
.L_2:
        /*0010*/ 	.word	index@(_Z8arraySumPfS_i)
        /*0014*/ 	.word	0x00000000


	//----- nvinfo : EIATTR_MIN_STACK_SIZE
	.align		4
.L_3:
        /*0018*/ 	.byte	0x04, 0x12
        /*001a*/ 	.short	(.L_5 - .L_4)
	.align		4
.L_4:
        /*001c*/ 	.word	index@(_Z8arraySumPfS_i)
        /*0020*/ 	.word	0x00000000
.L_5:


//--------------------- .nv.compat                --------------------------
	.section	.nv.compat,"",@"SHT_CUDA_COMPAT_INFO"
	.align	4
        /*0000*/ 	.byte	0x02, 0x09, 0x00, 0x00, 0x02, 0x02, 0x01, 0x00, 0x02, 0x05, 0x05, 0x00, 0x03, 0x07, 0x01, 0x01
        /*0010*/ 	.byte	0x02, 0x03, 0x00, 0x00, 0x02, 0x06, 0x01, 0x00, 0x04, 0x0b, 0x08, 0x00, 0x09, 0x00, 0x00, 0x00
        /*0020*/ 	.byte	0x00, 0x00, 0x00, 0x00


//--------------------- .nv.info._Z8arraySumPfS_i --------------------------
	.section	.nv.info._Z8arraySumPfS_i,"",@"SHT_CUDA_INFO"
	.sectionflags	@""
	.align	4


	//----- nvinfo : EIATTR_CUDA_API_VERSION
	.align		4
        /*0000*/ 	.byte	0x04, 0x37
        /*0002*/ 	.short	(.L_7 - .L_6)
.L_6:
        /*0004*/ 	.word	0x00000082


	//----- nvinfo : EIATTR_KPARAM_INFO
	.align		4
.L_7:
        /*0008*/ 	.byte	0x04, 0x17
        /*000a*/ 	.short	(.L_9 - .L_8)
.L_8:
        /*000c*/ 	.word	0x00000000
        /*0010*/ 	.short	0x0002
        /*0012*/ 	.short	0x0010
        /*0014*/ 	.byte	0x00, 0xf0, 0x11, 0x00


	//----- nvinfo : EIATTR_KPARAM_INFO
	.align		4
.L_9:
        /*0018*/ 	.byte	0x04, 0x17
        /*001a*/ 	.short	(.L_11 - .L_10)
.L_10:
        /*001c*/ 	.word	0x00000000
        /*0020*/ 	.short	0x0001
        /*0022*/ 	.short	0x0008
        /*0024*/ 	.byte	0x00, 0xf5, 0x21, 0x00


	//----- nvinfo : EIATTR_KPARAM_INFO
	.align		4
.L_11:
        /*0028*/ 	.byte	0x04, 0x17
        /*002a*/ 	.short	(.L_13 - .L_12)
.L_12:
        /*002c*/ 	.word	0x00000000
        /*0030*/ 	.short	0x0000
        /*0032*/ 	.short	0x0000
        /*0034*/ 	.byte	0x00, 0xf5, 0x21, 0x00


	//----- nvinfo : EIATTR_SPARSE_MMA_MASK
	.align		4
.L_13:
        /*0038*/ 	.byte	0x03, 0x50
        /*003a*/ 	.short	0x0000


	//----- nvinfo : EIATTR_MAXREG_COUNT
	.align		4
        /*003c*/ 	.byte	0x03, 0x1b
        /*003e*/ 	.short	0x00ff


	//----- nvinfo : EIATTR_MERCURY_ISA_VERSION
	.align		4
        /*0040*/ 	.byte	0x03, 0x5f
        /*0042*/ 	.short	0x0101


	//----- nvinfo : EIATTR_VRC_CTA_INIT_COUNT
	.align		4
        /*0044*/ 	.byte	0x02, 0x4a
	.zero		1
	.zero		1


	//----- nvinfo : EIATTR_EXIT_INSTR_OFFSETS
	.align		4
        /*0048*/ 	.byte	0x04, 0x1c
        /*004a*/ 	.short	(.L_15 - .L_14)


	//   ....[0]....
.L_14:
        /*004c*/ 	.word	0x000004c0


	//----- nvinfo : EIATTR_CRS_STACK_SIZE
	.align		4
.L_15:
        /*0050*/ 	.byte	0x04, 0x1e
        /*0052*/ 	.short	(.L_17 - .L_16)
.L_16:
        /*0054*/ 	.word	0x00000000


	//----- nvinfo : EIATTR_CBANK_PARAM_SIZE
	.align		4
.L_17:
        /*0058*/ 	.byte	0x03, 0x19
        /*005a*/ 	.short	0x0014


	//----- nvinfo : EIATTR_PARAM_CBANK
	.align		4
        /*005c*/ 	.byte	0x04, 0x0a
        /*005e*/ 	.short	(.L_19 - .L_18)
	.align		4
.L_18:
        /*0060*/ 	.word	index@(.nv.constant0._Z8arraySumPfS_i)
        /*0064*/ 	.short	0x0380
        /*0066*/ 	.short	0x0014


	//----- nvinfo : EIATTR_SW_WAR
	.align		4
.L_19:
        /*0068*/ 	.byte	0x04, 0x36
        /*006a*/ 	.short	(.L_21 - .L_20)
.L_20:
        /*006c*/ 	.word	0x00000008
.L_21:


//--------------------- .nv.callgraph             --------------------------
	.section	.nv.callgraph,"",@"SHT_CUDA_CALLGRAPH"
	.align	4
	.sectionentsize	8
	.align		4
        /*0000*/ 	.word	0x00000000
	.align		4
        /*0004*/ 	.word	0xffffffff
	.align		4
        /*0008*/ 	.word	0x00000000
	.align		4
        /*000c*/ 	.word	0xfffffffe
	.align		4
        /*0010*/ 	.word	0x00000000
	.align		4
        /*0014*/ 	.word	0xfffffffd
	.align		4
        /*0018*/ 	.word	0x00000000
	.align		4
        /*001c*/ 	.word	0xfffffffc


//--------------------- .text._Z8arraySumPfS_i    --------------------------
	.section	.text._Z8arraySumPfS_i,"ax",@progbits
	.align	128
        .global         _Z8arraySumPfS_i
        .type           _Z8arraySumPfS_i,@function
        .size           _Z8arraySumPfS_i,(.L_x_7 - _Z8arraySumPfS_i)
        .other          _Z8arraySumPfS_i,@"STO_CUDA_ENTRY STV_DEFAULT"
_Z8arraySumPfS_i:
.text._Z8arraySumPfS_i:
[----:B------:R-:W-:Y:S01]  /*0000*/  LDC R1, c[0x0][0x37c] ;  /* 0x0000df00ff017b82 */ /* 0x000fe20000000800 */
[----:B------:R-:W0:Y:S07]  /*0010*/  S2R R3, SR_TID.X ;  /* 0x0000000000037919 */ /* 0x000e2e0000002100 */
[----:B------:R-:W0:Y:S01]  /*0020*/  S2UR UR6, SR_CTAID.X ;  /* 0x00000000000679c3 */ /* 0x000e220000002500 */
[----:B------:R-:W1:Y:S01]  /*0030*/  LDCU UR8, c[0x0][0x390] ;  /* 0x00007200ff0877ac */ /* 0x000e620008000800 */
[----:B------:R-:W-:Y:S01]  /*0040*/  BSSY.RECONVERGENT B0, `(.L_x_0) ;  /* 0x0000045000007945 */ /* 0x000fe20003800200 */
[----:B------:R-:W-:Y:S01]  /*0050*/  HFMA2 R13, -RZ, RZ, 0, 0 ;  /* 0x00000000ff0d7431 */ /* 0x000fe200000001ff */
[----:B------:R-:W2:Y:S04]  /*0060*/  LDCU.64 UR4, c[0x0][0x358] ;  /* 0x00006b00ff0477ac */ /* 0x000ea80008000a00 */
[----:B------:R-:W0:Y:S01]  /*0070*/  LDC R0, c[0x0][0x360] ;  /* 0x0000d800ff007b82 */ /* 0x000e220000000800 */
[----:B------:R-:W3:Y:S01]  /*0080*/  LDCU UR7, c[0x0][0x370] ;  /* 0x00006e00ff0777ac */ /* 0x000ee20008000800 */
[----:B0-----:R-:W-:-:S02]  /*0090*/  IMAD R3, R0, UR6, R3 ;  /* 0x0000000600037c24 */ /* 0x001fc4000f8e0203 */
[----:B---3--:R-:W-:-:S03]  /*00a0*/  IMAD R0, R0, UR7, RZ ;  /* 0x0000000700007c24 */ /* 0x008fc6000f8e02ff */
[----:B-1----:R-:W-:-:S13]  /*00b0*/  ISETP.GE.AND P0, PT, R3, UR8, PT ;  /* 0x0000000803007c0c */ /* 0x002fda000bf06270 */
[----:B--2---:R-:W-:Y:S05]  /*00c0*/  @P0 BRA `(.L_x_1) ;  /* 0x0000000000f00947 */ /* 0x004fea0003800000 */
[----:B------:R-:W0:Y:S01]  /*00d0*/  I2F.U32.RP R8, R0 ;  /* 0x0000000000087306 */ /* 0x000e220000209000 */
[C---:B------:R-:W-:Y:S01]  /*00e0*/  IADD3 R2, PT, PT, R0.reuse, R3, RZ ;  /* 0x0000000300027210 */ /* 0x040fe20007ffe0ff */
[----:B------:R-:W-:Y:S01]  /*00f0*/  IMAD.MOV R9, RZ, RZ, -R0 ;  /* 0x000000ffff097224 */ /* 0x000fe200078e0a00 */
[----:B------:R-:W-:Y:S01]  /*0100*/  ISETP.NE.U32.AND P2, PT, R0, RZ, PT ;  /* 0x000000ff0000720c */ /* 0x000fe20003f45070 */
[----:B------:R-:W-:Y:S01]  /*0110*/  BSSY.RECONVERGENT B1, `(.L_x_2) ;  /* 0x0000026000017945 */ /* 0x000fe20003800200 */
[C---:B------:R-:W-:Y:S01]  /*0120*/  ISETP.GE.AND P0, PT, R2.reuse, UR8, PT ;  /* 0x0000000802007c0c */ /* 0x040fe2000bf06270 */
[----:B------:R-:W-:Y:S01]  /*0130*/  IMAD.MOV.U32 R13, RZ, RZ, RZ ;  /* 0x000000ffff0d7224 */ /* 0x000fe200078e00ff */
[----:B------:R-:W-:Y:S02]  /*0140*/  VIMNMX R7, PT, PT, R2, UR8, !PT ;  /* 0x0000000802077c48 */ /* 0x000fe4000ffe0100 */
[----:B------:R-:W-:-:S04]  /*0150*/  SEL R6, RZ, 0x1, P0 ;  /* 0x00000001ff067807 */ /* 0x000fc80000000000 */
[----:B------:R-:W-:Y:S01]  /*0160*/  IADD3 R7, PT, PT, R7, -R2, -R6 ;  /* 0x8000000207077210 */ /* 0x000fe20007ffe806 */
[----:B0-----:R-:W0:Y:S02]  /*0170*/  MUFU.RCP R8, R8 ;  /* 0x0000000800087308 */ /* 0x001e240000001000 */
[----:B0-----:R-:W-:-:S06]  /*0180*/  IADD3 R4, PT, PT, R8, 0xffffffe, RZ ;  /* 0x0ffffffe08047810 */ /* 0x001fcc0007ffe0ff */
[----:B------:R0:W1:Y:S02]  /*0190*/  F2I.FTZ.U32.TRUNC.NTZ R5, R4 ;  /* 0x0000000400057305 */ /* 0x000064000021f000 */
[----:B0-----:R-:W-:Y:S02]  /*01a0*/  IMAD.MOV.U32 R4, RZ, RZ, RZ ;  /* 0x000000ffff047224 */ /* 0x001fe400078e00ff */
[----:B-1----:R-:W-:-:S04]  /*01b0*/  IMAD R9, R9, R5, RZ ;  /* 0x0000000509097224 */ /* 0x002fc800078e02ff */
[----:B------:R-:W-:-:S06]  /*01c0*/  IMAD.HI.U32 R8, R5, R9, R4 ;  /* 0x0000000905087227 */ /* 0x000fcc00078e0004 */
[----:B------:R-:W-:-:S05]  /*01d0*/  IMAD.HI.U32 R5, R8, R7, RZ ;  /* 0x0000000708057227 */ /* 0x000fca00078e00ff */
[----:B------:R-:W-:-:S05]  /*01e0*/  IADD3 R2, PT, PT, -R5, RZ, RZ ;  /* 0x000000ff05027210 */ /* 0x000fca0007ffe1ff */
[----:B------:R-:W-:-:S05]  /*01f0*/  IMAD R7, R0, R2, R7 ;  /* 0x0000000200077224 */ /* 0x000fca00078e0207 */
[----:B------:R-:W-:-:S13]  /*0200*/  ISETP.GE.U32.AND P0, PT, R7, R0, PT ;  /* 0x000000000700720c */ /* 0x000fda0003f06070 */
[----:B------:R-:W-:Y:S01]  /*0210*/  @P0 IMAD.IADD R7, R7, 0x1, -R0 ;  /* 0x0000000107070824 */ /* 0x000fe200078e0a00 */
[----:B------:R-:W-:-:S04]  /*0220*/  @P0 IADD3 R5, PT, PT, R5, 0x1, RZ ;  /* 0x0000000105050810 */ /* 0x000fc80007ffe0ff */
[----:B------:R-:W-:-:S13]  /*0230*/  ISETP.GE.U32.AND P1, PT, R7, R0, PT ;  /* 0x000000000700720c */ /* 0x000fda0003f26070 */
[----:B------:R-:W-:Y:S01]  /*0240*/  @P1 VIADD R5, R5, 0x1 ;  /* 0x0000000105051836 */ /* 0x000fe20000000000 */
[----:B------:R-:W-:-:S04]  /*0250*/  @!P2 LOP3.LUT R5, RZ, R0, RZ, 0x33, !PT ;  /* 0x00000000ff05a212 */ /* 0x000fc800078e33ff */
[----:B------:R-:W-:-:S04]  /*0260*/  IADD3 R2, PT, PT, R6, R5, RZ ;  /* 0x0000000506027210 */ /* 0x000fc80007ffe0ff */
[C---:B------:R-:W-:Y:S02]  /*0270*/  LOP3.LUT R4, R2.reuse, 0x3, RZ, 0xc0, !PT ;  /* 0x0000000302047812 */ /* 0x040fe400078ec0ff */
[----:B------:R-:W-:Y:S02]  /*0280*/  ISETP.GE.U32.AND P1, PT, R2, 0x3, PT ;  /* 0x000000030200780c */ /* 0x000fe40003f26070 */
[----:B------:R-:W-:-:S13]  /*0290*/  ISETP.NE.AND P0, PT, R4, 0x3, PT ;  /* 0x000000030400780c */ /* 0x000fda0003f05270 */
[----:B------:R-:W-:Y:S05]  /*02a0*/  @!P0 BRA `(.L_x_3) ;  /* 0x0000000000308947 */ /* 0x000fea0003800000 */
[----:B------:R-:W0:Y:S01]  /*02b0*/  LDC.64 R6, c[0x0][0x380] ;  /* 0x0000e000ff067b82 */ /* 0x000e220000000a00 */
[----:B------:R-:W-:Y:S01]  /*02c0*/  IADD3 R2, PT, PT, R2, 0x1, RZ ;  /* 0x0000000102027810 */ /* 0x000fe20007ffe0ff */
[----:B------:R-:W-:-:S03]  /*02d0*/  IMAD.MOV.U32 R13, RZ, RZ, RZ ;  /* 0x000000ffff0d7224 */ /* 0x000fc600078e00ff */
[----:B------:R-:W-:-:S04]  /*02e0*/  LOP3.LUT R2, R2, 0x3, RZ, 0xc0, !PT ;  /* 0x0000000302027812 */ /* 0x000fc800078ec0ff */
[----:B------:R-:W-:-:S07]  /*02f0*/  IADD3 R2, PT, PT, -R2, RZ, RZ ;  /* 0x000000ff02027210 */ /* 0x000fce0007ffe1ff */
.L_x_4:
[----:B0-----:R-:W-:-:S06]  /*0300*/  IMAD.WIDE R4, R3, 0x4, R6 ;  /* 0x0000000403047825 */ /* 0x001fcc00078e0206 */
[----:B------:R-:W2:Y:S01]  /*0310*/  LDG.E R4, desc[UR4][R4.64] ;  /* 0x0000000404047981 */ /* 0x000ea2000c1e1900 */
[----:B------:R-:W-:Y:S01]  /*0320*/  VIADD R2, R2, 0x1 ;  /* 0x0000000102027836 */ /* 0x000fe20000000000 */
[----:B------:R-:W-:-:S04]  /*0330*/  IADD3 R3, PT, PT, R0, R3, RZ ;  /* 0x0000000300037210 */ /* 0x000fc80007ffe0ff */
[----:B------:R-:W-:Y:S01]  /*0340*/  ISETP.NE.AND P0, PT, R2, RZ, PT ;  /* 0x000000ff0200720c */ /* 0x000fe20003f05270 */
[----:B--2---:R-:W-:-:S12]  /*0350*/  FADD R13, R4, R13 ;  /* 0x0000000d040d7221 */ /* 0x004fd80000000000 */
[----:B------:R-:W-:Y:S05]  /*0360*/  @P0 BRA `(.L_x_4) ;  /* 0xfffffffc00e40947 */ /* 0x000fea000383ffff */
.L_x_3:
[----:B------:R-:W-:Y:S05]  /*0370*/  BSYNC.RECONVERGENT B1 ;  /* 0x0000000000017941 */ /* 0x000fea0003800200 */
.L_x_2:
[----:B------:R-:W-:Y:S05]  /*0380*/  @!P1 BRA `(.L_x_1) ;  /* 0x0000000000409947 */ /* 0x000fea0003800000 */
.L_x_5:
[----:B------:R-:W0:Y:S02]  /*0390*/  LDC.64 R4, c[0x0][0x380] ;  /* 0x0000e000ff047b82 */ /* 0x000e240000000a00 */
[----:B0-----:R-:W-:-:S04]  /*03a0*/  IMAD.WIDE R10, R3, 0x4, R4 ;  /* 0x00000004030a7825 */ /* 0x001fc800078e0204 */
[C---:B------:R-:W-:Y:S02]  /*03b0*/  IMAD.WIDE R4, R0.reuse, 0x4, R10 ;  /* 0x0000000400047825 */ /* 0x040fe400078e020a */
[----:B------:R-:W2:Y:S02]  /*03c0*/  LDG.E R10, desc[UR4][R10.64] ;  /* 0x000000040a0a7981 */ /* 0x000ea4000c1e1900 */
[C---:B------:R-:W-:Y:S02]  /*03d0*/  IMAD.WIDE R6, R0.reuse, 0x4, R4 ;  /* 0x0000000400067825 */ /* 0x040fe400078e0204 */
[----:B------:R-:W3:Y:S02]  /*03e0*/  LDG.E R4, desc[UR4][R4.64] ;  /* 0x0000000404047981 */ /* 0x000ee4000c1e1900 */
[C---:B------:R-:W-:Y:S02]  /*03f0*/  IMAD.WIDE R8, R0.reuse, 0x4, R6 ;  /* 0x0000000400087825 */ /* 0x040fe400078e0206 */
[----:B------:R-:W4:Y:S04]  /*0400*/  LDG.E R6, desc[UR4][R6.64] ;  /* 0x0000000406067981 */ /* 0x000f28000c1e1900 */
[----:B------:R-:W5:Y:S01]  /*0410*/  LDG.E R8, desc[UR4][R8.64] ;  /* 0x0000000408087981 */ /* 0x000f62000c1e1900 */
[----:B------:R-:W-:-:S05]  /*0420*/  IMAD R3, R0, 0x4, R3 ;  /* 0x0000000400037824 */ /* 0x000fca00078e0203 */
[----:B------:R-:W-:Y:S01]  /*0430*/  ISETP.GE.AND P0, PT, R3, UR8, PT ;  /* 0x0000000803007c0c */ /* 0x000fe2000bf06270 */
[----:B--2---:R-:W-:-:S04]  /*0440*/  FADD R13, R10, R13 ;  /* 0x0000000d0a0d7221 */ /* 0x004fc80000000000 */
[----:B---3--:R-:W-:-:S04]  /*0450*/  FADD R13, R13, R4 ;  /* 0x000000040d0d7221 */ /* 0x008fc80000000000 */
[----:B----4-:R-:W-:-:S04]  /*0460*/  FADD R13, R13, R6 ;  /* 0x000000060d0d7221 */ /* 0x010fc80000000000 */
[----:B-----5:R-:W-:Y:S01]  /*0470*/  FADD R13, R13, R8 ;  /* 0x000000080d0d7221 */ /* 0x020fe20000000000 */
[----:B------:R-:W-:Y:S06]  /*0480*/  @!P0 BRA `(.L_x_5) ;  /* 0xfffffffc00c08947 */ /* 0x000fec000383ffff */
.L_x_1:
[----:B------:R-:W-:Y:S05]  /*0490*/  BSYNC.RECONVERGENT B0 ;  /* 0x0000000000007941 */ /* 0x000fea0003800200 */
.L_x_0:
[----:B------:R-:W0:Y:S02]  /*04a0*/  LDC.64 R2, c[0x0][0x388] ;  /* 0x0000e200ff027b82 */ /* 0x000e240000000a00 */
[----:B0-----:R-:W-:Y:S01]  /*04b0*/  REDG.E.ADD.F32.FTZ.RN.STRONG.GPU desc[UR4][R2.64], R13 ;  /* 0x0000000d020079a6 */ /* 0x001fe2000c12f304 */
[----:B------:R-:W-:Y:S05]  /*04c0*/  EXIT ;  /* 0x000000000000794d */ /* 0x000fea0003800000 */
.L_x_6:
[----:B------:R-:W-:-:S00]  /*04d0*/  BRA `(.L_x_6) ;  /* 0xfffffffc00fc7947 */ /* 0x000fc0000383ffff */
[----:B------:R-:W-:-:S00]  /*04e0*/  NOP ;  /* 0x0000000000007918 */ /* 0x000fc00000000000 */
        /* <DEDUP_REMOVED lines=9> */
.L_x_7:


//--------------------- .nv.shared.reserved.0     --------------------------
	.section	.nv.shared.reserved.0,"aw",@nobits
	.weak		__nv_reservedSMEM_offset_0_alias
	.size		__nv_reservedSMEM_offset_0_alias, 0, 64
	.other		__nv_reservedSMEM_offset_0_alias,@"STO_CUDA_RESERVED_SHARED STV_DEFAULT"
__nv_reservedSMEM_offset_0_alias:
	.zero		0
	.zero		64


//--------------------- .nv.constant0._Z8arraySumPfS_i --------------------------
	.section	.nv.constant0._Z8arraySumPfS_i,"a",@progbits
	.sectionflags	@""
	.align	4
.nv.constant0._Z8arraySumPfS_i:
	.zero		916


//--------------------- SYMBOLS --------------------------

	.type		.nv.reservedSmem.offset0,@object
	.size		.nv.reservedSmem.offset0,0x4
